	.headerflags	@"EF_CUDA_TEXMODE_UNIFIED EF_CUDA_64BIT_ADDRESS EF_CUDA_ACCELERATORS EF_CUDA_SM90 EF_CUDA_VIRTUAL_SM(EF_CUDA_SM90)"
	.elftype	@"ET_EXEC"


//--------------------- .nv.info                  --------------------------
	.section	.nv.info,"",@"SHT_CUDA_INFO"
	.align	4


	//----- nvinfo : EIATTR_REGCOUNT
	.align		4
        /*0000*/ 	.byte	0x04, 0x2f
        /*0002*/ 	.short	(.L_3 - .L_2)
	.align		4
.L_2:
        /*0004*/ 	.word	index@(triton_poi_fused__native_batch_norm_legit_no_training_5)
        /*0008*/ 	.word	0x00000016


	//----- nvinfo : EIATTR_MIN_STACK_SIZE
	.align		4
.L_3:
        /*000c*/ 	.byte	0x04, 0x12
        /*000e*/ 	.short	(.L_5 - .L_4)
	.align		4
.L_4:
        /*0010*/ 	.word	index@(triton_poi_fused__native_batch_norm_legit_no_training_5)
        /*0014*/ 	.word	0x00000000


	//----- nvinfo : EIATTR_FRAME_SIZE
	.align		4
.L_5:
        /*0018*/ 	.byte	0x04, 0x11
        /*001a*/ 	.short	(.L_7 - .L_6)
	.align		4
.L_6:
        /*001c*/ 	.word	index@(triton_poi_fused__native_batch_norm_legit_no_training_5)
        /*0020*/ 	.word	0x00000000


	//----- nvinfo : EIATTR_MIN_STACK_SIZE
	.align		4
.L_7:
        /*0024*/ 	.byte	0x04, 0x12
        /*0026*/ 	.short	(.L_9 - .L_8)
	.align		4
.L_8:
        /*0028*/ 	.word	index@(triton_poi_fused__native_batch_norm_legit_no_training_5)
        /*002c*/ 	.word	0x00000000
.L_9:


//--------------------- .nv.info.triton_poi_fused__native_batch_norm_legit_no_training_5 --------------------------
	.section	.nv.info.triton_poi_fused__native_batch_norm_legit_no_training_5,"",@"SHT_CUDA_INFO"
	.sectionflags	@""
	.align	4


	//----- nvinfo : EIATTR_CUDA_API_VERSION
	.align		4
        /*0000*/ 	.byte	0x04, 0x37
        /*0002*/ 	.short	(.L_11 - .L_10)
.L_10:
        /*0004*/ 	.word	0x0000007c


	//----- nvinfo : EIATTR_KPARAM_INFO
	.align		4
.L_11:
        /*0008*/ 	.byte	0x04, 0x17
        /*000a*/ 	.short	(.L_13 - .L_12)
.L_12:
        /*000c*/ 	.word	0x00000000
        /*0010*/ 	.short	0x0006
        /*0012*/ 	.short	0x0030
        /*0014*/ 	.byte	0x00, 0xf0, 0x11, 0x00


	//----- nvinfo : EIATTR_KPARAM_INFO
	.align		4
.L_13:
        /*0018*/ 	.byte	0x04, 0x17
        /*001a*/ 	.short	(.L_15 - .L_14)
.L_14:
        /*001c*/ 	.word	0x00000000
        /*0020*/ 	.short	0x0005
        /*0022*/ 	.short	0x0028
        /*0024*/ 	.byte	0x00, 0xf4, 0x21, 0x00


	//----- nvinfo : EIATTR_KPARAM_INFO
	.align		4
.L_15:
        /*0028*/ 	.byte	0x04, 0x17
        /*002a*/ 	.short	(.L_17 - .L_16)
.L_16:
        /*002c*/ 	.word	0x00000000
        /*0030*/ 	.short	0x0004
        /*0032*/ 	.short	0x0020
        /*0034*/ 	.byte	0x00, 0xf4, 0x21, 0x00


	//----- nvinfo : EIATTR_KPARAM_INFO
	.align		4
.L_17:
        /*0038*/ 	.byte	0x04, 0x17
        /*003a*/ 	.short	(.L_19 - .L_18)
.L_18:
        /*003c*/ 	.word	0x00000000
        /*0040*/ 	.short	0x0003
        /*0042*/ 	.short	0x0018
        /*0044*/ 	.byte	0x00, 0xf4, 0x21, 0x00


	//----- nvinfo : EIATTR_KPARAM_INFO
	.align		4
.L_19:
        /*0048*/ 	.byte	0x04, 0x17
        /*004a*/ 	.short	(.L_21 - .L_20)
.L_20:
        /*004c*/ 	.word	0x00000000
        /*0050*/ 	.short	0x0002
        /*0052*/ 	.short	0x0010
        /*0054*/ 	.byte	0x00, 0xf4, 0x21, 0x00


	//----- nvinfo : EIATTR_KPARAM_INFO
	.align		4
.L_21:
        /*0058*/ 	.byte	0x04, 0x17
        /*005a*/ 	.short	(.L_23 - .L_22)
.L_22:
        /*005c*/ 	.word	0x00000000
        /*0060*/ 	.short	0x0001
        /*0062*/ 	.short	0x0008
        /*0064*/ 	.byte	0x00, 0xf4, 0x21, 0x00


	//----- nvinfo : EIATTR_KPARAM_INFO
	.align		4
.L_23:
        /*0068*/ 	.byte	0x04, 0x17
        /*006a*/ 	.short	(.L_25 - .L_24)
.L_24:
        /*006c*/ 	.word	0x00000000
        /*0070*/ 	.short	0x0000
        /*0072*/ 	.short	0x0000
        /*0074*/ 	.byte	0x00, 0xf4, 0x21, 0x00


	//----- nvinfo : EIATTR_SPARSE_MMA_MASK
	.align		4
.L_25:
        /*0078*/ 	.byte	0x03, 0x50
        /*007a*/ 	.short	0x0000


	//----- nvinfo : EIATTR_MAXREG_COUNT
	.align		4
        /*007c*/ 	.byte	0x03, 0x1b
        /*007e*/ 	.short	0x00ff


	//----- nvinfo : EIATTR_EXIT_INSTR_OFFSETS
	.align		4
        /*0080*/ 	.byte	0x04, 0x1c
        /*0082*/ 	.short	(.L_27 - .L_26)


	//   ....[0]....
.L_26:
        /*0084*/ 	.word	0x00000450


	//   ....[1]....
        /*0088*/ 	.word	0x00000470


	//----- nvinfo : EIATTR_REQNTID
	.align		4
.L_27:
        /*008c*/ 	.byte	0x04, 0x10
        /*008e*/ 	.short	(.L_29 - .L_28)
.L_28:
        /*0090*/ 	.word	0x00000080
        /*0094*/ 	.word	0x00000001
        /*0098*/ 	.word	0x00000001


	//----- nvinfo : EIATTR_CBANK_PARAM_SIZE
	.align		4
.L_29:
        /*009c*/ 	.byte	0x03, 0x19
        /*009e*/ 	.short	0x0034


	//----- nvinfo : EIATTR_PARAM_CBANK
	.align		4
        /*00a0*/ 	.byte	0x04, 0x0a
        /*00a2*/ 	.short	(.L_31 - .L_30)
	.align		4
.L_30:
        /*00a4*/ 	.word	index@(.nv.constant0.triton_poi_fused__native_batch_norm_legit_no_training_5)
        /*00a8*/ 	.short	0x0210
        /*00aa*/ 	.short	0x0034


	//----- nvinfo : EIATTR_SW_WAR
	.align		4
.L_31:
        /*00ac*/ 	.byte	0x04, 0x36
        /*00ae*/ 	.short	(.L_33 - .L_32)
.L_32:
        /*00b0*/ 	.word	0x00000008
.L_33:


//--------------------- .nv.callgraph             --------------------------
	.section	.nv.callgraph,"",@"SHT_CUDA_CALLGRAPH"
	.align	4
	.sectionentsize	8
	.align		4
        /*0000*/ 	.word	0x00000000
	.align		4
        /*0004*/ 	.word	0xffffffff
	.align		4
        /*0008*/ 	.word	0x00000000
	.align		4
        /*000c*/ 	.word	0xfffffffe
	.align		4
        /*0010*/ 	.word	0x00000000
	.align		4
        /*0014*/ 	.word	0xfffffffd
	.align		4
        /*0018*/ 	.word	0x00000000
	.align		4
        /*001c*/ 	.word	0xfffffffc


//--------------------- .nv.constant4             --------------------------
	.section	.nv.constant4,"a",@progbits
	.align	8
	.align		8
.nv.constant4:
        /*0000*/ 	.dword	_$_str
	.align		8
        /*0008*/ 	.dword	_$_str_$_2


//--------------------- .text.triton_poi_fused__native_batch_norm_legit_no_training_5 --------------------------
	.section	.text.triton_poi_fused__native_batch_norm_legit_no_training_5,"ax",@progbits
	.align	128
        .global         triton_poi_fused__native_batch_norm_legit_no_training_5
        .type           triton_poi_fused__native_batch_norm_legit_no_training_5,@function
        .size           triton_poi_fused__native_batch_norm_legit_no_training_5,(.L_x_1 - triton_poi_fused__native_batch_norm_legit_no_training_5)
        .other          triton_poi_fused__native_batch_norm_legit_no_training_5,@"STO_CUDA_ENTRY STV_DEFAULT"
triton_poi_fused__native_batch_norm_legit_no_training_5:
.text.triton_poi_fused__native_batch_norm_legit_no_training_5:
[----:B------:R-:W0:Y:S01]  /*0000*/  LDC R1, c[0x0][0x28] ;  /* 0x00000a00ff017b82 */ /* 0x000e220000000800 */
[----:B------:R-:W1:Y:S07]  /*0010*/  S2R R0, SR_TID.X ;  /* 0x0000000000007919 */ /* 0x000e6e0000002100 */
[----:B------:R-:W2:Y:S01]  /*0020*/  LDC.64 R8, c[0x0][0x220] ;  /* 0x00008800ff087b82 */ /* 0x000ea20000000a00 */
[----:B------:R-:W-:Y:S01]  /*0030*/  ULDC.64 UR4, c[0x0][0x208] ;  /* 0x0000820000047ab9 */ /* 0x000fe20000000a00 */
[----:B------:R-:W3:Y:S06]  /*0040*/  S2R R5, SR_CTAID.X ;  /* 0x0000000000057919 */ /* 0x000eec0000002500 */
[----:B------:R-:W4:Y:S08]  /*0050*/  LDC.64 R14, c[0x0][0x218] ;  /* 0x00008600ff0e7b82 */ /* 0x000f300000000a00 */
[----:B------:R-:W5:Y:S08]  /*0060*/  LDC.64 R12, c[0x0][0x210] ;  /* 0x00008400ff0c7b82 */ /* 0x000f700000000a00 */
[----:B------:R-:W4:Y:S01]  /*0070*/  LDC.64 R16, c[0x0][0x228] ;  /* 0x00008a00ff107b82 */ /* 0x000f220000000a00 */
[----:B-1----:R-:W-:-:S07]  /*0080*/  SHF.L.U32 R0, R0, 0x1, RZ ;  /* 0x0000000100007819 */ /* 0x002fce00000006ff */
[----:B------:R-:W1:Y:S01]  /*0090*/  LDC.64 R18, c[0x0][0x230] ;  /* 0x00008c00ff127b82 */ /* 0x000e620000000a00 */
[----:B---3--:R-:W-:Y:S02]  /*00a0*/  SHF.R.S32.HI R3, RZ, 0x17, R5 ;  /* 0x00000017ff037819 */ /* 0x008fe40000011405 */
[----:B------:R-:W-:Y:S02]  /*00b0*/  LOP3.LUT R0, R0, 0xfe, RZ, 0xc0, !PT ;  /* 0x000000fe00007812 */ /* 0x000fe400078ec0ff */
[----:B------:R-:W-:Y:S02]  /*00c0*/  SGXT R3, R3, 0x1 ;  /* 0x000000010303781a */ /* 0x000fe40000000200 */
[----:B------:R-:W-:-:S04]  /*00d0*/  LEA R0, R5, R0, 0x8 ;  /* 0x0000000005007211 */ /* 0x000fc800078e40ff */
[----:B------:R-:W-:Y:S02]  /*00e0*/  LEA.HI R3, R3, R0, RZ, 0x6 ;  /* 0x0000000003037211 */ /* 0x000fe400078f30ff */
[----:B------:R-:W-:Y:S02]  /*00f0*/  ISETP.GE.AND P4, PT, R0, 0x1800, PT ;  /* 0x000018000000780c */ /* 0x000fe40003f86270 */
[----:B------:R-:W-:-:S05]  /*0100*/  SHF.R.S32.HI R3, RZ, 0x6, R3 ;  /* 0x00000006ff037819 */ /* 0x000fca0000011403 */
[----:B------:R-:W-:-:S05]  /*0110*/  IMAD.HI R2, R3, 0x2aaaaaab, RZ ;  /* 0x2aaaaaab03027827 */ /* 0x000fca00078e02ff */
[----:B------:R-:W-:-:S04]  /*0120*/  SHF.R.U32.HI R5, RZ, 0x1f, R2 ;  /* 0x0000001fff057819 */ /* 0x000fc80000011602 */
[----:B------:R-:W-:Y:S02]  /*0130*/  LEA.HI R2, R2, R5, RZ, 0x1e ;  /* 0x0000000502027211 */ /* 0x000fe400078ff0ff */
[----:B------:R-:W-:-:S03]  /*0140*/  CS2R R4, SRZ ;  /* 0x0000000000047805 */ /* 0x000fc6000001ff00 */
[----:B------:R-:W-:-:S04]  /*0150*/  IMAD R11, R2, -0x18, R3 ;  /* 0xffffffe8020b7824 */ /* 0x000fc800078e0203 */
[----:B--2---:R-:W-:-:S05]  /*0160*/  IMAD.WIDE R8, R11, 0x4, R8 ;  /* 0x000000040b087825 */ /* 0x004fca00078e0208 */
[----:B------:R-:W2:Y:S04]  /*0170*/  @!P4 LDG.E.EL R4, desc[UR4][R8.64] ;  /* 0x000000040804c981 */ /* 0x000ea8000c2e1900 */
[----:B------:R3:W2:Y:S01]  /*0180*/  @!P4 LDG.E.EL R5, desc[UR4][R8.64] ;  /* 0x000000040805c981 */ /* 0x0006a2000c2e1900 */
[----:B------:R-:W-:Y:S02]  /*0190*/  CS2R R6, SRZ ;  /* 0x0000000000067805 */ /* 0x000fe4000001ff00 */
[----:B------:R-:W-:Y:S01]  /*01a0*/  CS2R R2, SRZ ;  /* 0x0000000000027805 */ /* 0x000fe2000001ff00 */
[----:B----4-:R-:W-:-:S04]  /*01b0*/  IMAD.WIDE R14, R11, 0x4, R14 ;  /* 0x000000040b0e7825 */ /* 0x010fc800078e020e */
[----:B-----5:R-:W-:Y:S01]  /*01c0*/  IMAD.WIDE R12, R0, 0x4, R12 ;  /* 0x00000004000c7825 */ /* 0x020fe200078e020c */
[----:B------:R-:W4:Y:S04]  /*01d0*/  @!P4 LDG.E.EL R6, desc[UR4][R14.64] ;  /* 0x000000040e06c981 */ /* 0x000f28000c2e1900 */
[----:B------:R-:W4:Y:S01]  /*01e0*/  @!P4 LDG.E.64 R2, desc[UR4][R12.64] ;  /* 0x000000040c02c981 */ /* 0x000f22000c1e1b00 */
[C---:B0-----:R-:W-:Y:S01]  /*01f0*/  IMAD.WIDE R16, R11.reuse, 0x4, R16 ;  /* 0x000000040b107825 */ /* 0x041fe200078e0210 */
[----:B---3--:R-:W-:Y:S02]  /*0200*/  CS2R R8, SRZ ;  /* 0x0000000000087805 */ /* 0x008fe4000001ff00 */
[----:B------:R0:W3:Y:S01]  /*0210*/  @!P4 LDG.E.EL R7, desc[UR4][R14.64] ;  /* 0x000000040e07c981 */ /* 0x0000e2000c2e1900 */
[----:B-1----:R-:W-:Y:S01]  /*0220*/  IMAD.WIDE R18, R11, 0x4, R18 ;  /* 0x000000040b127825 */ /* 0x002fe200078e0212 */
[----:B------:R-:W-:-:S04]  /*0230*/  CS2R R10, SRZ ;  /* 0x00000000000a7805 */ /* 0x000fc8000001ff00 */
[----:B------:R-:W5:Y:S04]  /*0240*/  @!P4 LDG.E.EL R8, desc[UR4][R18.64] ;  /* 0x000000041208c981 */ /* 0x000f68000c2e1900 */
[----:B------:R-:W5:Y:S04]  /*0250*/  @!P4 LDG.E.EL R11, desc[UR4][R16.64] ;  /* 0x00000004100bc981 */ /* 0x000f68000c2e1900 */
[----:B------:R-:W3:Y:S04]  /*0260*/  @!P4 LDG.E.EL R10, desc[UR4][R16.64] ;  /* 0x00000004100ac981 */ /* 0x000ee8000c2e1900 */
[----:B------:R-:W3:Y:S01]  /*0270*/  @!P4 LDG.E.EL R9, desc[UR4][R18.64] ;  /* 0x000000041209c981 */ /* 0x000ee2000c2e1900 */
[----:B0-----:R-:W-:Y:S01]  /*0280*/  HFMA2.MMA R15, -RZ, RZ, 1.625, 0 ;  /* 0x3e800000ff0f7435 */ /* 0x001fe200000001ff */
[----:B--2---:R-:W-:Y:S01]  /*0290*/  FADD R4, R4, 9.9999997473787516356e-06 ;  /* 0x3727c5ac04047421 */ /* 0x004fe20000000000 */
[----:B------:R-:W-:-:S03]  /*02a0*/  FADD R12, R5, 9.9999997473787516356e-06 ;  /* 0x3727c5ac050c7421 */ /* 0x000fc60000000000 */
[----:B------:R0:W1:Y:S08]  /*02b0*/  MUFU.SQRT R13, R4 ;  /* 0x00000004000d7308 */ /* 0x0000700000002000 */
[----:B------:R-:W2:Y:S01]  /*02c0*/  MUFU.SQRT R14, R12 ;  /* 0x0000000c000e7308 */ /* 0x000ea20000002000 */
[----:B0-----:R-:W0:Y:S01]  /*02d0*/  LDC.64 R4, c[0x0][0x238] ;  /* 0x00008e00ff047b82 */ /* 0x001e220000000a00 */
[----:B-1----:R-:W-:-:S02]  /*02e0*/  FSETP.GT.AND P0, PT, R13, 8.50705917302346158658e+37, PT ;  /* 0x7e8000000d00780b */ /* 0x002fc40003f04000 */
[----:B------:R-:W-:Y:S02]  /*02f0*/  FSETP.GEU.AND P2, PT, R13, 1.175494350822287508e-38, PT ;  /* 0x008000000d00780b */ /* 0x000fe40003f4e000 */
[C---:B--2---:R-:W-:Y:S02]  /*0300*/  FSETP.GT.AND P1, PT, R14.reuse, 8.50705917302346158658e+37, PT ;  /* 0x7e8000000e00780b */ /* 0x044fe40003f24000 */
[----:B------:R-:W-:-:S07]  /*0310*/  FSETP.GEU.AND P3, PT, R14, 1.175494350822287508e-38, PT ;  /* 0x008000000e00780b */ /* 0x000fce0003f6e000 */
[----:B------:R-:W-:-:S04]  /*0320*/  @P0 FMUL R13, R13, 0.25 ;  /* 0x3e8000000d0d0820 */ /* 0x000fc80000400000 */
[----:B------:R-:W-:Y:S01]  /*0330*/  @!P2 FMUL R13, R13, 16777216 ;  /* 0x4b8000000d0da820 */ /* 0x000fe20000400000 */
[----:B------:R-:W-:-:S04]  /*0340*/  @P1 FMUL R14, R14, 0.25 ;  /* 0x3e8000000e0e1820 */ /* 0x000fc80000400000 */
[----:B------:R-:W-:Y:S01]  /*0350*/  @!P3 FMUL R14, R14, 16777216 ;  /* 0x4b8000000e0eb820 */ /* 0x000fe20000400000 */
[----:B------:R-:W1:Y:S01]  /*0360*/  MUFU.RCP R13, R13 ;  /* 0x0000000d000d7308 */ /* 0x000e620000001000 */
[----:B------:R-:W-:-:S07]  /*0370*/  FSEL R12, R15, 1, P0 ;  /* 0x3f8000000f0c7808 */ /* 0x000fce0000000000 */
[----:B------:R-:W2:Y:S01]  /*0380*/  MUFU.RCP R14, R14 ;  /* 0x0000000e000e7308 */ /* 0x000ea20000001000 */
[----:B------:R-:W-:Y:S01]  /*0390*/  FSEL R15, R15, 1, P1 ;  /* 0x3f8000000f0f7808 */ /* 0x000fe20000800000 */
[----:B------:R-:W-:Y:S01]  /*03a0*/  @!P2 FMUL R12, R12, 16777216 ;  /* 0x4b8000000c0ca820 */ /* 0x000fe20000400000 */
[----:B----4-:R-:W-:-:S03]  /*03b0*/  FADD R3, -R6, R3 ;  /* 0x0000000306037221 */ /* 0x010fc60000000100 */
[----:B------:R-:W-:Y:S01]  /*03c0*/  @!P3 FMUL R15, R15, 16777216 ;  /* 0x4b8000000f0fb820 */ /* 0x000fe20000400000 */
[----:B---3--:R-:W-:Y:S01]  /*03d0*/  FADD R2, -R7, R2 ;  /* 0x0000000207027221 */ /* 0x008fe20000000100 */
[----:B-1----:R-:W-:Y:S02]  /*03e0*/  FMUL R13, R13, R12 ;  /* 0x0000000c0d0d7220 */ /* 0x002fe40000400000 */
[----:B--2---:R-:W-:Y:S02]  /*03f0*/  FMUL R6, R14, R15 ;  /* 0x0000000f0e067220 */ /* 0x004fe40000400000 */
[----:B------:R-:W-:Y:S02]  /*0400*/  FMUL R13, R2, R13 ;  /* 0x0000000d020d7220 */ /* 0x000fe40000400000 */
[----:B------:R-:W-:Y:S01]  /*0410*/  FMUL R6, R3, R6 ;  /* 0x0000000603067220 */ /* 0x000fe20000400000 */
[----:B0-----:R-:W-:-:S04]  /*0420*/  IMAD.WIDE R4, R0, 0x4, R4 ;  /* 0x0000000400047825 */ /* 0x001fc800078e0204 */
[----:B-----5:R-:W-:Y:S01]  /*0430*/  FFMA R8, R13, R11, R8 ;  /* 0x0000000b0d087223 */ /* 0x020fe20000000008 */
[----:B------:R-:W-:Y:S01]  /*0440*/  FFMA R9, R6, R10, R9 ;  /* 0x0000000a06097223 */ /* 0x000fe20000000009 */
[----:B------:R-:W-:Y:S06]  /*0450*/  @P4 EXIT ;  /* 0x000000000000494d */ /* 0x000fec0003800000 */
[----:B------:R-:W-:Y:S01]  /*0460*/  STG.E.64 desc[UR4][R4.64], R8 ;  /* 0x0000000804007986 */ /* 0x000fe2000c101b04 */
[----:B------:R-:W-:Y:S05]  /*0470*/  EXIT ;  /* 0x000000000000794d */ /* 0x000fea0003800000 */
.L_x_0:
[----:B------:R-:W-:-:S00]  /*0480*/  BRA `(.L_x_0) ;  /* 0xfffffffc00fc7947 */ /* 0x000fc0000383ffff */
[----:B------:R-:W-:-:S00]  /*0490*/  NOP ;  /* 0x0000000000007918 */ /* 0x000fc00000000000 */
        /* <DEDUP_REMOVED lines=14> */
.L_x_1:


//--------------------- .nv.global.init           --------------------------
	.section	.nv.global.init,"aw",@progbits
.nv.global.init:
	.type		_$_str,@object
	.size		_$_str,(_$_str_$_2 - _$_str)
_$_str:
        /*0000*/ 	.byte	0x5f, 0x5f, 0x43, 0x55, 0x44, 0x41, 0x5f, 0x46, 0x54, 0x5a, 0x00
	.type		_$_str_$_2,@object
	.size		_$_str_$_2,(.L_1 - _$_str_$_2)
_$_str_$_2:
        /*000b*/ 	.byte	0x5f, 0x5f, 0x43, 0x55, 0x44, 0x41, 0x5f, 0x50, 0x52, 0x45, 0x43, 0x5f, 0x53, 0x51, 0x52, 0x54
        /*001b*/ 	.byte	0x00
.L_1:


//--------------------- .nv.constant0.triton_poi_fused__native_batch_norm_legit_no_training_5 --------------------------
	.section	.nv.constant0.triton_poi_fused__native_batch_norm_legit_no_training_5,"a",@progbits
	.sectionflags	@""
	.align	4
.nv.constant0.triton_poi_fused__native_batch_norm_legit_no_training_5:
	.zero		580
